//
// Generated by NVIDIA NVVM Compiler
//
// Compiler Build ID: CL-36424714
// Cuda compilation tools, release 13.0, V13.0.88
// Based on NVVM 20.0.0
//

.version 9.0
.target sm_100
.address_size 64

	// .globl	_Z4testPiiPjjPyyPxx

.visible .entry _Z4testPiiPjjPyyPxx(
	.param .u64 .ptr .align 1 _Z4testPiiPjjPyyPxx_param_0,
	.param .u32 _Z4testPiiPjjPyyPxx_param_1,
	.param .u64 .ptr .align 1 _Z4testPiiPjjPyyPxx_param_2,
	.param .u32 _Z4testPiiPjjPyyPxx_param_3,
	.param .u64 .ptr .align 1 _Z4testPiiPjjPyyPxx_param_4,
	.param .u64 _Z4testPiiPjjPyyPxx_param_5,
	.param .u64 .ptr .align 1 _Z4testPiiPjjPyyPxx_param_6,
	.param .u64 _Z4testPiiPjjPyyPxx_param_7
)
{
	.reg .b32 	%r<5>;
	.reg .b64 	%rd<13>;

	ld.param.u64 	%rd1, [_Z4testPiiPjjPyyPxx_param_0];
	ld.param.u32 	%r1, [_Z4testPiiPjjPyyPxx_param_1];
	ld.param.u64 	%rd2, [_Z4testPiiPjjPyyPxx_param_2];
	ld.param.u32 	%r2, [_Z4testPiiPjjPyyPxx_param_3];
	ld.param.u64 	%rd3, [_Z4testPiiPjjPyyPxx_param_4];
	ld.param.u64 	%rd4, [_Z4testPiiPjjPyyPxx_param_5];
	ld.param.u64 	%rd5, [_Z4testPiiPjjPyyPxx_param_6];
	ld.param.u64 	%rd6, [_Z4testPiiPjjPyyPxx_param_7];
	cvta.to.global.u64 	%rd7, %rd5;
	cvta.to.global.u64 	%rd8, %rd3;
	cvta.to.global.u64 	%rd9, %rd2;
	cvta.to.global.u64 	%rd10, %rd1;
	atom.global.sys.min.s32 	%r3, [%rd10], %r1;
	atom.global.sys.min.u32 	%r4, [%rd9], %r2;
	atom.global.sys.min.u64 	%rd11, [%rd8], %rd4;
	atom.global.sys.min.s64 	%rd12, [%rd7], %rd6;
	ret;

}


// ===== COMPILED SASS (sm_100) =====

	.target	sm_100

	.elftype	@"ET_EXEC"


//--------------------- .note.nv.tkinfo           --------------------------
	.section	.note.nv.tkinfo,"",@"SHT_NOTE"
	.sectionflags	@"SHF_NOTE_NV_TKINFO"
	.tkinfo
        /*0018*/ 	.word	0x00000002
        /*0030*/ 	.string	""
        /*0030*/ 	.string	"ptxas"
        /*0030*/ 	.string	"Cuda compilation tools, release 13.0, V13.0.88"
        /*0030*/ 	.string	"Build cuda_13.0.r13.0/compiler.36424714_0"
        /*0030*/ 	.string	"-arch sm_100 -m 64 "



//--------------------- .note.nv.cuinfo           --------------------------
	.section	.note.nv.cuinfo,"",@"SHT_NOTE"
	.sectionflags	@"SHF_NOTE_NV_CUINFO"
        /*0018*/ 	.short	0x0002
        /*001a*/ 	.short	0x0064
        /*001c*/ 	.short	0x0082
	.zero		2


//--------------------- .nv.info                  --------------------------
	.section	.nv.info,"",@"SHT_CUDA_INFO"
	.align	4


	//----- nvinfo : EIATTR_REGCOUNT
	.align		4
        /*0000*/ 	.byte	0x04, 0x2f
        /*0002*/ 	.short	(.L_1 - .L_0)
	.align		4
.L_0:
        /*0004*/ 	.word	index@(_Z4testPiiPjjPyyPxx)
        /*0008*/ 	.word	0x00000014


	//----- nvinfo : EIATTR_FRAME_SIZE
	.align		4
.L_1:
        /*000c*/ 	.byte	0x04, 0x11
        /*000e*/ 	.short	(.L_3 - .L_2)
	.align		4
.L_2:
        /*0010*/ 	.word	index@(_Z4testPiiPjjPyyPxx)
        /*0014*/ 	.word	0x00000000


	//----- nvinfo : EIATTR_MIN_STACK_SIZE
	.align		4
.L_3:
        /*0018*/ 	.byte	0x04, 0x12
        /*001a*/ 	.short	(.L_5 - .L_4)
	.align		4
.L_4:
        /*001c*/ 	.word	index@(_Z4testPiiPjjPyyPxx)
        /*0020*/ 	.word	0x00000000
.L_5:


//--------------------- .nv.compat                --------------------------
	.section	.nv.compat,"",@"SHT_CUDA_COMPAT_INFO"
	.align	4
        /*0000*/ 	.byte	0x02, 0x09, 0x00, 0x00, 0x02, 0x02, 0x01, 0x00, 0x02, 0x05, 0x05, 0x00, 0x03, 0x07, 0x01, 0x01
        /*0010*/ 	.byte	0x02, 0x03, 0x00, 0x00, 0x02, 0x06, 0x01, 0x00, 0x04, 0x0b, 0x08, 0x00, 0x09, 0x00, 0x00, 0x00
        /*0020*/ 	.byte	0x00, 0x00, 0x00, 0x00


//--------------------- .nv.info._Z4testPiiPjjPyyPxx --------------------------
	.section	.nv.info._Z4testPiiPjjPyyPxx,"",@"SHT_CUDA_INFO"
	.sectionflags	@""
	.align	4


	//----- nvinfo : EIATTR_CUDA_API_VERSION
	.align		4
        /*0000*/ 	.byte	0x04, 0x37
        /*0002*/ 	.short	(.L_7 - .L_6)
.L_6:
        /*0004*/ 	.word	0x00000082


	//----- nvinfo : EIATTR_KPARAM_INFO
	.align		4
.L_7:
        /*0008*/ 	.byte	0x04, 0x17
        /*000a*/ 	.short	(.L_9 - .L_8)
.L_8:
        /*000c*/ 	.word	0x00000000
        /*0010*/ 	.short	0x0007
        /*0012*/ 	.short	0x0038
        /*0014*/ 	.byte	0x00, 0xf0, 0x21, 0x00


	//----- nvinfo : EIATTR_KPARAM_INFO
	.align		4
.L_9:
        /*0018*/ 	.byte	0x04, 0x17
        /*001a*/ 	.short	(.L_11 - .L_10)
.L_10:
        /*001c*/ 	.word	0x00000000
        /*0020*/ 	.short	0x0006
        /*0022*/ 	.short	0x0030
        /*0024*/ 	.byte	0x00, 0xf5, 0x21, 0x00


	//----- nvinfo : EIATTR_KPARAM_INFO
	.align		4
.L_11:
        /*0028*/ 	.byte	0x04, 0x17
        /*002a*/ 	.short	(.L_13 - .L_12)
.L_12:
        /*002c*/ 	.word	0x00000000
        /*0030*/ 	.short	0x0005
        /*0032*/ 	.short	0x0028
        /*0034*/ 	.byte	0x00, 0xf0, 0x21, 0x00


	//----- nvinfo : EIATTR_KPARAM_INFO
	.align		4
.L_13:
        /*0038*/ 	.byte	0x04, 0x17
        /*003a*/ 	.short	(.L_15 - .L_14)
.L_14:
        /*003c*/ 	.word	0x00000000
        /*0040*/ 	.short	0x0004
        /*0042*/ 	.short	0x0020
        /*0044*/ 	.byte	0x00, 0xf5, 0x21, 0x00


	//----- nvinfo : EIATTR_KPARAM_INFO
	.align		4
.L_15:
        /*0048*/ 	.byte	0x04, 0x17
        /*004a*/ 	.short	(.L_17 - .L_16)
.L_16:
        /*004c*/ 	.word	0x00000000
        /*0050*/ 	.short	0x0003
        /*0052*/ 	.short	0x0018
        /*0054*/ 	.byte	0x00, 0xf0, 0x11, 0x00


	//----- nvinfo : EIATTR_KPARAM_INFO
	.align		4
.L_17:
        /*0058*/ 	.byte	0x04, 0x17
        /*005a*/ 	.short	(.L_19 - .L_18)
.L_18:
        /*005c*/ 	.word	0x00000000
        /*0060*/ 	.short	0x0002
        /*0062*/ 	.short	0x0010
        /*0064*/ 	.byte	0x00, 0xf5, 0x21, 0x00


	//----- nvinfo : EIATTR_KPARAM_INFO
	.align		4
.L_19:
        /*0068*/ 	.byte	0x04, 0x17
        /*006a*/ 	.short	(.L_21 - .L_20)
.L_20:
        /*006c*/ 	.word	0x00000000
        /*0070*/ 	.short	0x0001
        /*0072*/ 	.short	0x0008
        /*0074*/ 	.byte	0x00, 0xf0, 0x11, 0x00


	//----- nvinfo : EIATTR_KPARAM_INFO
	.align		4
.L_21:
        /*0078*/ 	.byte	0x04, 0x17
        /*007a*/ 	.short	(.L_23 - .L_22)
.L_22:
        /*007c*/ 	.word	0x00000000
        /*0080*/ 	.short	0x0000
        /*0082*/ 	.short	0x0000
        /*0084*/ 	.byte	0x00, 0xf5, 0x21, 0x00


	//----- nvinfo : EIATTR_SPARSE_MMA_MASK
	.align		4
.L_23:
        /*0088*/ 	.byte	0x03, 0x50
        /*008a*/ 	.short	0x0000


	//----- nvinfo : EIATTR_MAXREG_COUNT
	.align		4
        /*008c*/ 	.byte	0x03, 0x1b
        /*008e*/ 	.short	0x00ff


	//----- nvinfo : EIATTR_MERCURY_ISA_VERSION
	.align		4
        /*0090*/ 	.byte	0x03, 0x5f
        /*0092*/ 	.short	0x0101


	//----- nvinfo : EIATTR_INT_WARP_WIDE_INSTR_OFFSETS
	.align		4
        /*0094*/ 	.byte	0x04, 0x31
        /*0096*/ 	.short	(.L_25 - .L_24)


	//   ....[0]....
.L_24:
        /*0098*/ 	.word	0x00000030


	//   ....[1]....
        /*009c*/ 	.word	0x00000090


	//   ....[2]....
        /*00a0*/ 	.word	0x000000c0


	//----- nvinfo : EIATTR_VRC_CTA_INIT_COUNT
	.align		4
.L_25:
        /*00a4*/ 	.byte	0x02, 0x4a
	.zero		1
	.zero		1


	//----- nvinfo : EIATTR_EXIT_INSTR_OFFSETS
	.align		4
        /*00a8*/ 	.byte	0x04, 0x1c
        /*00aa*/ 	.short	(.L_27 - .L_26)


	//   ....[0]....
.L_26:
        /*00ac*/ 	.word	0x00000160


	//----- nvinfo : EIATTR_CBANK_PARAM_SIZE
	.align		4
.L_27:
        /*00b0*/ 	.byte	0x03, 0x19
        /*00b2*/ 	.short	0x0040


	//----- nvinfo : EIATTR_PARAM_CBANK
	.align		4
        /*00b4*/ 	.byte	0x04, 0x0a
        /*00b6*/ 	.short	(.L_29 - .L_28)
	.align		4
.L_28:
        /*00b8*/ 	.word	index@(.nv.constant0._Z4testPiiPjjPyyPxx)
        /*00bc*/ 	.short	0x0380
        /*00be*/ 	.short	0x0040


	//----- nvinfo : EIATTR_SW_WAR
	.align		4
.L_29:
        /*00c0*/ 	.byte	0x04, 0x36
        /*00c2*/ 	.short	(.L_31 - .L_30)
.L_30:
        /*00c4*/ 	.word	0x00000008
.L_31:


//--------------------- .nv.callgraph             --------------------------
	.section	.nv.callgraph,"",@"SHT_CUDA_CALLGRAPH"
	.align	4
	.sectionentsize	8
	.align		4
        /*0000*/ 	.word	0x00000000
	.align		4
        /*0004*/ 	.word	0xffffffff
	.align		4
        /*0008*/ 	.word	0x00000000
	.align		4
        /*000c*/ 	.word	0xfffffffe
	.align		4
        /*0010*/ 	.word	0x00000000
	.align		4
        /*0014*/ 	.word	0xfffffffd
	.align		4
        /*0018*/ 	.word	0x00000000
	.align		4
        /*001c*/ 	.word	0xfffffffc


//--------------------- .text._Z4testPiiPjjPyyPxx --------------------------
	.section	.text._Z4testPiiPjjPyyPxx,"ax",@progbits
	.align	128
        .global         _Z4testPiiPjjPyyPxx
        .type           _Z4testPiiPjjPyyPxx,@function
        .size           _Z4testPiiPjjPyyPxx,(.L_x_1 - _Z4testPiiPjjPyyPxx)
        .other          _Z4testPiiPjjPyyPxx,@"STO_CUDA_ENTRY STV_DEFAULT"
_Z4testPiiPjjPyyPxx:
.text._Z4testPiiPjjPyyPxx:
[----:B------:R-:W-:Y:S01]  /*0000*/  LDC R1, c[0x0][0x37c] ;  /* 0x0000df00ff017b82 */ /* 0x000fe20000000800 */
[----:B------:R-:W0:Y:S07]  /*0010*/  S2R R0, SR_LANEID ;  /* 0x0000000000007919 */ /* 0x000e2e0000000000 */
[----:B------:R-:W1:Y:S01]  /*0020*/  LDC R14, c[0x0][0x388] ;  /* 0x0000e200ff0e7b82 */ /* 0x000e620000000800 */
[----:B------:R-:W-:Y:S01]  /*0030*/  VOTEU.ANY UR4, UPT, PT ;  /* 0x0000000000047886 */ /* 0x000fe200038e0100 */
[----:B------:R-:W2:Y:S01]  /*0040*/  LDCU.64 UR6, c[0x0][0x358] ;  /* 0x00006b00ff0677ac */ /* 0x000ea20008000a00 */
[----:B------:R-:W-:-:S05]  /*0050*/  UFLO.U32 UR4, UR4 ;  /* 0x00000004000472bd */ /* 0x000fca00080e0000 */
[----:B------:R-:W3:Y:S08]  /*0060*/  LDC R15, c[0x0][0x398] ;  /* 0x0000e600ff0f7b82 */ /* 0x000ef00000000800 */
[----:B------:R-:W2:Y:S08]  /*0070*/  LDC.64 R2, c[0x0][0x380] ;  /* 0x0000e000ff027b82 */ /* 0x000eb00000000a00 */
[----:B------:R-:W4:Y:S01]  /*0080*/  LDC.64 R4, c[0x0][0x390] ;  /* 0x0000e400ff047b82 */ /* 0x000f220000000a00 */
[----:B-1----:R-:W-:-:S02]  /*0090*/  CREDUX.MIN.S32 UR5, R14 ;  /* 0x000000000e0572cc */ /* 0x002fc40000008200 */
[----:B0-----:R-:W-:-:S05]  /*00a0*/  ISETP.EQ.U32.AND P0, PT, R0, UR4, PT ;  /* 0x0000000400007c0c */ /* 0x001fca000bf02070 */
[----:B------:R-:W0:Y:S01]  /*00b0*/  LDC.64 R6, c[0x0][0x3a0] ;  /* 0x0000e800ff067b82 */ /* 0x000e220000000a00 */
[----:B---3--:R-:W-:-:S05]  /*00c0*/  CREDUX.MIN UR8, R15 ;  /* 0x000000000f0872cc */ /* 0x008fca0000008000 */
[----:B------:R-:W-:Y:S02]  /*00d0*/  IMAD.U32 R15, RZ, RZ, UR5 ;  /* 0x00000005ff0f7e24 */ /* 0x000fe4000f8e00ff */
[----:B------:R-:W0:Y:S03]  /*00e0*/  LDC.64 R10, c[0x0][0x3a8] ;  /* 0x0000ea00ff0a7b82 */ /* 0x000e260000000a00 */
[----:B--2---:R-:W-:Y:S03]  /*00f0*/  @P0 REDG.E.MIN.S32.STRONG.SYS desc[UR6][R2.64], R15 ;  /* 0x0000000f0200098e */ /* 0x004fe6000c934306 */
[----:B------:R-:W-:Y:S02]  /*0100*/  IMAD.U32 R17, RZ, RZ, UR8 ;  /* 0x00000008ff117e24 */ /* 0x000fe4000f8e00ff */
[----:B------:R-:W1:Y:S03]  /*0110*/  LDC.64 R8, c[0x0][0x3b0] ;  /* 0x0000ec00ff087b82 */ /* 0x000e660000000a00 */
[----:B----4-:R-:W-:Y:S05]  /*0120*/  @P0 REDG.E.MIN.STRONG.SYS desc[UR6][R4.64], R17 ;  /* 0x000000110400098e */ /* 0x010fea000c934106 */
[----:B------:R-:W1:Y:S01]  /*0130*/  LDC.64 R12, c[0x0][0x3b8] ;  /* 0x0000ee00ff0c7b82 */ /* 0x000e620000000a00 */
[----:B0-----:R-:W-:Y:S04]  /*0140*/  REDG.E.MIN.64.STRONG.SYS desc[UR6][R6.64], R10 ;  /* 0x0000000a0600798e */ /* 0x001fe8000c934506 */
[----:B-1----:R-:W-:Y:S01]  /*0150*/  REDG.E.MIN.S64.STRONG.SYS desc[UR6][R8.64], R12 ;  /* 0x0000000c0800798e */ /* 0x002fe2000c934706 */
[----:B------:R-:W-:Y:S05]  /*0160*/  EXIT ;  /* 0x000000000000794d */ /* 0x000fea0003800000 */
.L_x_0:
[----:B------:R-:W-:-:S00]  /*0170*/  BRA `(.L_x_0) ;  /* 0xfffffffc00fc7947 */ /* 0x000fc0000383ffff */
[----:B------:R-:W-:-:S00]  /*0180*/  NOP ;  /* 0x0000000000007918 */ /* 0x000fc00000000000 */
[----:B------:R-:W-:-:S00]  /*0190*/  NOP ;  /* 0x0000000000007918 */ /* 0x000fc00000000000 */
[----:B------:R-:W-:-:S00]  /*01a0*/  NOP ;  /* 0x0000000000007918 */ /* 0x000fc00000000000 */
[----:B------:R-:W-:-:S00]  /*01b0*/  NOP ;  /* 0x0000000000007918 */ /* 0x000fc00000000000 */
[----:B------:R-:W-:-:S00]  /*01c0*/  NOP ;  /* 0x0000000000007918 */ /* 0x000fc00000000000 */
[----:B------:R-:W-:-:S00]  /*01d0*/  NOP ;  /* 0x0000000000007918 */ /* 0x000fc00000000000 */
[----:B------:R-:W-:-:S00]  /*01e0*/  NOP ;  /* 0x0000000000007918 */ /* 0x000fc00000000000 */
[----:B------:R-:W-:-:S00]  /*01f0*/  NOP ;  /* 0x0000000000007918 */ /* 0x000fc00000000000 */
.L_x_1:


//--------------------- .nv.shared.reserved.0     --------------------------
	.section	.nv.shared.reserved.0,"aw",@nobits
	.weak		__nv_reservedSMEM_offset_0_alias
	.size		__nv_reservedSMEM_offset_0_alias, 0, 64
	.other		__nv_reservedSMEM_offset_0_alias,@"STO_CUDA_RESERVED_SHARED STV_DEFAULT"
__nv_reservedSMEM_offset_0_alias:
	.zero		0
	.zero		64


//--------------------- .nv.constant0._Z4testPiiPjjPyyPxx --------------------------
	.section	.nv.constant0._Z4testPiiPjjPyyPxx,"a",@progbits
	.sectionflags	@""
	.align	4
.nv.constant0._Z4testPiiPjjPyyPxx:
	.zero		960


//--------------------- SYMBOLS --------------------------

	.type		.nv.reservedSmem.offset0,@object
	.size		.nv.reservedSmem.offset0,0x4
